	.headerflags	@"EF_CUDA_TEXMODE_UNIFIED EF_CUDA_64BIT_ADDRESS EF_CUDA_ACCELERATORS EF_CUDA_SM90 EF_CUDA_VIRTUAL_SM(EF_CUDA_SM90)"
	.elftype	@"ET_EXEC"


//--------------------- .nv.info                  --------------------------
	.section	.nv.info,"",@"SHT_CUDA_INFO"
	.align	4


	//----- nvinfo : EIATTR_REGCOUNT
	.align		4
        /*0000*/ 	.byte	0x04, 0x2f
        /*0002*/ 	.short	(.L_1 - .L_0)
	.align		4
.L_0:
        /*0004*/ 	.word	index@(triton_poi_fused_view_15)
        /*0008*/ 	.word	0x0000001c


	//----- nvinfo : EIATTR_MIN_STACK_SIZE
	.align		4
.L_1:
        /*000c*/ 	.byte	0x04, 0x12
        /*000e*/ 	.short	(.L_3 - .L_2)
	.align		4
.L_2:
        /*0010*/ 	.word	index@(triton_poi_fused_view_15)
        /*0014*/ 	.word	0x00000000


	//----- nvinfo : EIATTR_FRAME_SIZE
	.align		4
.L_3:
        /*0018*/ 	.byte	0x04, 0x11
        /*001a*/ 	.short	(.L_5 - .L_4)
	.align		4
.L_4:
        /*001c*/ 	.word	index@(triton_poi_fused_view_15)
        /*0020*/ 	.word	0x00000000


	//----- nvinfo : EIATTR_MIN_STACK_SIZE
	.align		4
.L_5:
        /*0024*/ 	.byte	0x04, 0x12
        /*0026*/ 	.short	(.L_7 - .L_6)
	.align		4
.L_6:
        /*0028*/ 	.word	index@(triton_poi_fused_view_15)
        /*002c*/ 	.word	0x00000000
.L_7:


//--------------------- .nv.info.triton_poi_fused_view_15 --------------------------
	.section	.nv.info.triton_poi_fused_view_15,"",@"SHT_CUDA_INFO"
	.sectionflags	@""
	.align	4


	//----- nvinfo : EIATTR_CUDA_API_VERSION
	.align		4
        /*0000*/ 	.byte	0x04, 0x37
        /*0002*/ 	.short	(.L_9 - .L_8)
.L_8:
        /*0004*/ 	.word	0x0000007c


	//----- nvinfo : EIATTR_KPARAM_INFO
	.align		4
.L_9:
        /*0008*/ 	.byte	0x04, 0x17
        /*000a*/ 	.short	(.L_11 - .L_10)
.L_10:
        /*000c*/ 	.word	0x00000000
        /*0010*/ 	.short	0x0003
        /*0012*/ 	.short	0x0014
        /*0014*/ 	.byte	0x00, 0xf0, 0x11, 0x00


	//----- nvinfo : EIATTR_KPARAM_INFO
	.align		4
.L_11:
        /*0018*/ 	.byte	0x04, 0x17
        /*001a*/ 	.short	(.L_13 - .L_12)
.L_12:
        /*001c*/ 	.word	0x00000000
        /*0020*/ 	.short	0x0002
        /*0022*/ 	.short	0x0010
        /*0024*/ 	.byte	0x00, 0xf0, 0x11, 0x00


	//----- nvinfo : EIATTR_KPARAM_INFO
	.align		4
.L_13:
        /*0028*/ 	.byte	0x04, 0x17
        /*002a*/ 	.short	(.L_15 - .L_14)
.L_14:
        /*002c*/ 	.word	0x00000000
        /*0030*/ 	.short	0x0001
        /*0032*/ 	.short	0x0008
        /*0034*/ 	.byte	0x00, 0xf4, 0x21, 0x00


	//----- nvinfo : EIATTR_KPARAM_INFO
	.align		4
.L_15:
        /*0038*/ 	.byte	0x04, 0x17
        /*003a*/ 	.short	(.L_17 - .L_16)
.L_16:
        /*003c*/ 	.word	0x00000000
        /*0040*/ 	.short	0x0000
        /*0042*/ 	.short	0x0000
        /*0044*/ 	.byte	0x00, 0xf4, 0x21, 0x00


	//----- nvinfo : EIATTR_SPARSE_MMA_MASK
	.align		4
.L_17:
        /*0048*/ 	.byte	0x03, 0x50
        /*004a*/ 	.short	0x0000


	//----- nvinfo : EIATTR_MAXREG_COUNT
	.align		4
        /*004c*/ 	.byte	0x03, 0x1b
        /*004e*/ 	.short	0x00ff


	//----- nvinfo : EIATTR_EXIT_INSTR_OFFSETS
	.align		4
        /*0050*/ 	.byte	0x04, 0x1c
        /*0052*/ 	.short	(.L_19 - .L_18)


	//   ....[0]....
.L_18:
        /*0054*/ 	.word	0x000004e0


	//   ....[1]....
        /*0058*/ 	.word	0x00000530


	//----- nvinfo : EIATTR_REQNTID
	.align		4
.L_19:
        /*005c*/ 	.byte	0x04, 0x10
        /*005e*/ 	.short	(.L_21 - .L_20)
.L_20:
        /*0060*/ 	.word	0x00000080
        /*0064*/ 	.word	0x00000001
        /*0068*/ 	.word	0x00000001


	//----- nvinfo : EIATTR_CBANK_PARAM_SIZE
	.align		4
.L_21:
        /*006c*/ 	.byte	0x03, 0x19
        /*006e*/ 	.short	0x0018


	//----- nvinfo : EIATTR_PARAM_CBANK
	.align		4
        /*0070*/ 	.byte	0x04, 0x0a
        /*0072*/ 	.short	(.L_23 - .L_22)
	.align		4
.L_22:
        /*0074*/ 	.word	index@(.nv.constant0.triton_poi_fused_view_15)
        /*0078*/ 	.short	0x0210
        /*007a*/ 	.short	0x0018


	//----- nvinfo : EIATTR_SW_WAR
	.align		4
.L_23:
        /*007c*/ 	.byte	0x04, 0x36
        /*007e*/ 	.short	(.L_25 - .L_24)
.L_24:
        /*0080*/ 	.word	0x00000008
.L_25:


//--------------------- .nv.callgraph             --------------------------
	.section	.nv.callgraph,"",@"SHT_CUDA_CALLGRAPH"
	.align	4
	.sectionentsize	8
	.align		4
        /*0000*/ 	.word	0x00000000
	.align		4
        /*0004*/ 	.word	0xffffffff
	.align		4
        /*0008*/ 	.word	0x00000000
	.align		4
        /*000c*/ 	.word	0xfffffffe
	.align		4
        /*0010*/ 	.word	0x00000000
	.align		4
        /*0014*/ 	.word	0xfffffffd
	.align		4
        /*0018*/ 	.word	0x00000000
	.align		4
        /*001c*/ 	.word	0xfffffffc


//--------------------- .text.triton_poi_fused_view_15 --------------------------
	.section	.text.triton_poi_fused_view_15,"ax",@progbits
	.sectionflags	@"SHF_BARRIERS=1"
	.align	128
        .global         triton_poi_fused_view_15
        .type           triton_poi_fused_view_15,@function
        .size           triton_poi_fused_view_15,(.L_x_1 - triton_poi_fused_view_15)
        .other          triton_poi_fused_view_15,@"STO_CUDA_ENTRY STV_DEFAULT"
triton_poi_fused_view_15:
.text.triton_poi_fused_view_15:
[----:B------:R-:W0:Y:S02]  /*0000*/  LDC R1, c[0x0][0x28] ;  /* 0x00000a00ff017b82 */ /* 0x000e240000000800 */
[----:B------:R-:W1:Y:S01]  /*0010*/  S2R R18, SR_TID.X ;  /* 0x0000000000127919 */ /* 0x000e620000002100 */
[----:B------:R-:W2:Y:S01]  /*0020*/  LDC.64 R8, c[0x0][0x210] ;  /* 0x00008400ff087b82 */ /* 0x000ea20000000a00 */
[----:B------:R-:W-:Y:S01]  /*0030*/  CS2R R6, SRZ ;  /* 0x0000000000067805 */ /* 0x000fe2000001ff00 */
[----:B------:R-:W-:Y:S01]  /*0040*/  ULDC.64 UR6, c[0x0][0x208] ;  /* 0x0000820000067ab9 */ /* 0x000fe20000000a00 */
[----:B------:R-:W3:Y:S01]  /*0050*/  S2R R3, SR_CTAID.X ;  /* 0x0000000000037919 */ /* 0x000ee20000002500 */
[----:B------:R-:W4:Y:S01]  /*0060*/  S2R R17, SR_CTAID.Y ;  /* 0x0000000000117919 */ /* 0x000f220000002600 */
[----:B------:R-:W-:Y:S02]  /*0070*/  CS2R R10, SRZ ;  /* 0x00000000000a7805 */ /* 0x000fe4000001ff00 */
[----:B-1----:R-:W-:Y:S01]  /*0080*/  SHF.R.U32.HI R0, RZ, 0x3, R18 ;  /* 0x00000003ff007819 */ /* 0x002fe20000011612 */
[----:B------:R-:W-:Y:S02]  /*0090*/  IMAD.SHL.U32 R16, R18, 0x4, RZ ;  /* 0x0000000412107824 */ /* 0x000fe400078e00ff */
[----:B---3--:R-:W-:Y:S01]  /*00a0*/  IMAD.SHL.U32 R3, R3, 0x20, RZ ;  /* 0x0000002003037824 */ /* 0x008fe200078e00ff */
[----:B------:R-:W-:Y:S01]  /*00b0*/  SGXT.U32 R0, R0, 0x4 ;  /* 0x000000040000781a */ /* 0x000fe20000000000 */
[----:B----4-:R-:W-:-:S03]  /*00c0*/  IMAD.SHL.U32 R19, R17, 0x20, RZ ;  /* 0x0000002011137824 */ /* 0x010fc600078e00ff */
[----:B------:R-:W-:Y:S02]  /*00d0*/  LOP3.LUT R5, R3, 0x1c, R16, 0xf8, !PT ;  /* 0x0000001c03057812 */ /* 0x000fe400078ef810 */
[----:B------:R-:W-:Y:S02]  /*00e0*/  LOP3.LUT R2, R19, R0, RZ, 0xfc, !PT ;  /* 0x0000000013027212 */ /* 0x000fe400078efcff */
[----:B------:R-:W-:Y:S02]  /*00f0*/  ISETP.GE.AND P0, PT, R5, 0x100, PT ;  /* 0x000001000500780c */ /* 0x000fe40003f06270 */
[----:B------:R-:W-:Y:S01]  /*0100*/  LOP3.LUT R4, R19, 0x10, R0, 0xfe, !PT ;  /* 0x0000001013047812 */ /* 0x000fe200078efe00 */
[----:B------:R-:W-:-:S04]  /*0110*/  IMAD R13, R2, 0x100, R5 ;  /* 0x00000100020d7824 */ /* 0x000fc800078e0205 */
[----:B------:R-:W-:Y:S01]  /*0120*/  IMAD R15, R4, 0x100, R5 ;  /* 0x00000100040f7824 */ /* 0x000fe200078e0205 */
[----:B------:R-:W-:Y:S01]  /*0130*/  CS2R R4, SRZ ;  /* 0x0000000000047805 */ /* 0x000fe2000001ff00 */
[----:B--2---:R-:W-:-:S04]  /*0140*/  IMAD.WIDE R12, R13, 0x4, R8 ;  /* 0x000000040d0c7825 */ /* 0x004fc800078e0208 */
[----:B------:R-:W-:Y:S01]  /*0150*/  IMAD.WIDE R14, R15, 0x4, R8 ;  /* 0x000000040f0e7825 */ /* 0x000fe200078e0208 */
[----:B------:R-:W-:Y:S01]  /*0160*/  CS2R R8, SRZ ;  /* 0x0000000000087805 */ /* 0x000fe2000001ff00 */
[----:B------:R1:W2:Y:S05]  /*0170*/  @!P0 LDG.E.EL.128 R4, desc[UR6][R12.64] ;  /* 0x000000060c048981 */ /* 0x0002aa000c2e1d00 */
[----:B------:R3:W4:Y:S01]  /*0180*/  @!P0 LDG.E.EL.128 R8, desc[UR6][R14.64] ;  /* 0x000000060e088981 */ /* 0x000722000c2e1d00 */
[----:B------:R-:W5:Y:S01]  /*0190*/  S2UR UR5, SR_CgaCtaId ;  /* 0x00000000000579c3 */ /* 0x000f620000008800 */
[C---:B------:R-:W-:Y:S01]  /*01a0*/  IMAD.SHL.U32 R2, R18.reuse, 0x80, RZ ;  /* 0x0000008012027824 */ /* 0x040fe200078e00ff */
[----:B------:R-:W-:Y:S01]  /*01b0*/  UMOV UR4, 0x400 ;  /* 0x0000040000047882 */ /* 0x000fe20000000000 */
[----:B------:R-:W-:Y:S01]  /*01c0*/  IMAD.SHL.U32 R18, R18, 0x2, RZ ;  /* 0x0000000212127824 */ /* 0x000fe200078e00ff */
[----:B------:R-:W-:-:S02]  /*01d0*/  SHF.R.S32.HI R17, RZ, 0x1a, R17 ;  /* 0x0000001aff117819 */ /* 0x000fc40000011411 */
[----:B------:R-:W-:Y:S02]  /*01e0*/  LOP3.LUT R21, R2, 0x380, RZ, 0xc0, !PT ;  /* 0x0000038002157812 */ /* 0x000fe400078ec0ff */
[----:B------:R-:W-:Y:S02]  /*01f0*/  LOP3.LUT R22, R18, 0xf0, RZ, 0xc0, !PT ;  /* 0x000000f012167812 */ /* 0x000fe400078ec0ff */
[C---:B-1----:R-:W-:Y:S02]  /*0200*/  LOP3.LUT R12, R21.reuse, 0x20, RZ, 0xfc, !PT ;  /* 0x00000020150c7812 */ /* 0x042fe400078efcff */
[C---:B------:R-:W-:Y:S02]  /*0210*/  LOP3.LUT R18, R21.reuse, 0x40, RZ, 0xfc, !PT ;  /* 0x0000004015127812 */ /* 0x040fe400078efcff */
[C---:B------:R-:W-:Y:S02]  /*0220*/  LOP3.LUT R2, R21.reuse, R0, RZ, 0xfc, !PT ;  /* 0x0000000015027212 */ /* 0x040fe400078efcff */
[----:B---3--:R-:W-:-:S02]  /*0230*/  LOP3.LUT R14, R21, 0x60, RZ, 0xfc, !PT ;  /* 0x00000060150e7812 */ /* 0x008fc400078efcff */
[----:B------:R-:W-:Y:S01]  /*0240*/  SGXT R17, R17, 0x1 ;  /* 0x000000011111781a */ /* 0x000fe20000000200 */
[----:B-----5:R-:W-:-:S06]  /*0250*/  UPRMT UR4, UR5, 0x654, UR4 ;  /* 0x0000065405047896 */ /* 0x020fcc0008000004 */
[----:B------:R-:W-:Y:S02]  /*0260*/  LEA.HI R21, R21, UR4, RZ, 0x1f ;  /* 0x0000000415157c11 */ /* 0x000fe4000f8ff8ff */
[----:B------:R-:W-:Y:S02]  /*0270*/  LEA.HI R13, R12, UR4, RZ, 0x1f ;  /* 0x000000040c0d7c11 */ /* 0x000fe4000f8ff8ff */
[----:B------:R-:W-:Y:S01]  /*0280*/  LEA.HI R15, R18, UR4, RZ, 0x1f ;  /* 0x00000004120f7c11 */ /* 0x000fe2000f8ff8ff */
[----:B------:R-:W-:Y:S01]  /*0290*/  IMAD R21, R2, 0x4, R21 ;  /* 0x0000000402157824 */ /* 0x000fe200078e0215 */
[----:B------:R-:W-:Y:S01]  /*02a0*/  LEA.HI R25, R14, UR4, RZ, 0x1f ;  /* 0x000000040e197c11 */ /* 0x000fe2000f8ff8ff */
[C---:B------:R-:W-:Y:S02]  /*02b0*/  IMAD R18, R2.reuse, 0x4, R13 ;  /* 0x0000000402127824 */ /* 0x040fe400078e020d */
[C---:B------:R-:W-:Y:S02]  /*02c0*/  IMAD R23, R2.reuse, 0x4, R15 ;  /* 0x0000000402177824 */ /* 0x040fe400078e020f */
[----:B------:R-:W-:Y:S01]  /*02d0*/  IMAD R20, R2, 0x4, R25 ;  /* 0x0000000402147824 */ /* 0x000fe200078e0219 */
[----:B------:R-:W-:Y:S01]  /*02e0*/  LOP3.LUT R2, R16, 0x1fc, RZ, 0xc0, !PT ;  /* 0x000001fc10027812 */ /* 0x000fe200078ec0ff */
[----:B------:R-:W-:Y:S01]  /*02f0*/  VIADD R13, R22, UR4 ;  /* 0x00000004160d7c36 */ /* 0x000fe20008000000 */
[----:B------:R-:W-:-:S03]  /*0300*/  LOP3.LUT R16, R19, 0x1c, R16, 0xf8, !PT ;  /* 0x0000001c13107812 */ /* 0x000fc600078ef810 */
[----:B------:R-:W-:Y:S01]  /*0310*/  IMAD R13, R2, 0x4, R13 ;  /* 0x00000004020d7824 */ /* 0x000fe200078e020d */
[----:B------:R-:W-:Y:S01]  /*0320*/  LEA.HI R17, R17, R16, RZ, 0x8 ;  /* 0x0000001011117211 */ /* 0x000fe200078f40ff */
[----:B--2---:R-:W-:Y:S04]  /*0330*/  STS [R21], R4 ;  /* 0x0000000415007388 */ /* 0x004fe80000000800 */
[----:B------:R1:W-:Y:S04]  /*0340*/  STS [R18+0x80], R5 ;  /* 0x0000800512007388 */ /* 0x0003e80000000800 */
[----:B------:R2:W-:Y:S04]  /*0350*/  STS [R23+0x100], R6 ;  /* 0x0001000617007388 */ /* 0x0005e80000000800 */
[----:B------:R3:W-:Y:S01]  /*0360*/  STS [R20+0x180], R7 ;  /* 0x0001800714007388 */ /* 0x0007e20000000800 */
[----:B-1----:R-:W1:Y:S03]  /*0370*/  LDC.64 R4, c[0x0][0x218] ;  /* 0x00008600ff047b82 */ /* 0x002e660000000a00 */
[----:B----4-:R4:W-:Y:S01]  /*0380*/  STS [R21+0x40], R8 ;  /* 0x0000400815007388 */ /* 0x0109e20000000800 */
[C---:B--2---:R-:W-:Y:S01]  /*0390*/  IMAD.SHL.U32 R6, R17.reuse, 0x100, RZ ;  /* 0x0000010011067824 */ /* 0x044fe200078e00ff */
[----:B------:R-:W-:-:S02]  /*03a0*/  LOP3.LUT R17, R17, 0xffffff00, RZ, 0xc0, !PT ;  /* 0xffffff0011117812 */ /* 0x000fc400078ec0ff */
[----:B------:R-:W-:Y:S02]  /*03b0*/  STS [R18+0xc0], R9 ;  /* 0x0000c00912007388 */ /* 0x000fe40000000800 */
[----:B---3--:R-:W-:Y:S02]  /*03c0*/  LOP3.LUT R7, R6, 0xffff0000, RZ, 0xc0, !PT ;  /* 0xffff000006077812 */ /* 0x008fe400078ec0ff */
[----:B------:R-:W-:Y:S01]  /*03d0*/  STS [R23+0x140], R10 ;  /* 0x0001400a17007388 */ /* 0x000fe20000000800 */
[----:B------:R-:W-:Y:S02]  /*03e0*/  LOP3.LUT R6, R3, R0, RZ, 0xfc, !PT ;  /* 0x0000000003067212 */ /* 0x000fe400078efcff */
[----:B------:R-:W-:Y:S01]  /*03f0*/  LOP3.LUT R0, R3, 0x10, R0, 0xfe, !PT ;  /* 0x0000001003007812 */ /* 0x000fe200078efe00 */
[----:B------:R-:W-:Y:S01]  /*0400*/  STS [R20+0x1c0], R11 ;  /* 0x0001c00b14007388 */ /* 0x000fe20000000800 */
[----:B----4-:R-:W-:Y:S02]  /*0410*/  LOP3.LUT R8, R2, 0x200, RZ, 0xfc, !PT ;  /* 0x0000020002087812 */ /* 0x010fe400078efcff */
[----:B------:R-:W-:Y:S01]  /*0420*/  IADD3 R17, R7, R16, -R17 ;  /* 0x0000001007117210 */ /* 0x000fe20007ffe811 */
[----:B------:R-:W-:Y:S01]  /*0430*/  BAR.SYNC.DEFER_BLOCKING 0x0 ;  /* 0x0000000000007b1d */ /* 0x000fe20000010000 */
[----:B------:R-:W-:-:S02]  /*0440*/  ISETP.GE.AND P1, PT, R6, 0x100, PT ;  /* 0x000001000600780c */ /* 0x000fc40003f26270 */
[----:B------:R-:W-:Y:S01]  /*0450*/  ISETP.GE.AND P0, PT, R0, 0x100, PT ;  /* 0x000001000000780c */ /* 0x000fe20003f06270 */
[----:B------:R-:W-:Y:S01]  /*0460*/  IMAD R7, R6, 0x100, R17 ;  /* 0x0000010006077824 */ /* 0x000fe200078e0211 */
[----:B------:R-:W-:-:S03]  /*0470*/  SHF.R.U32.HI R8, RZ, 0x1, R8 ;  /* 0x00000001ff087819 */ /* 0x000fc60000011608 */
[----:B-1----:R-:W-:Y:S01]  /*0480*/  IMAD.WIDE R6, R7, 0x4, R4 ;  /* 0x0000000407067825 */ /* 0x002fe200078e0204 */
[----:B------:R-:W-:-:S05]  /*0490*/  LOP3.LUT R8, R8, 0x1f0, RZ, 0xc0, !PT ;  /* 0x000001f008087812 */ /* 0x000fca00078ec0ff */
[----:B------:R-:W-:-:S04]  /*04a0*/  VIADD R3, R8, UR4 ;  /* 0x0000000408037c36 */ /* 0x000fc80008000000 */
[----:B------:R-:W-:Y:S01]  /*04b0*/  IMAD R3, R2, 0x4, R3 ;  /* 0x0000000402037824 */ /* 0x000fe200078e0203 */
[----:B------:R-:W1:Y:S04]  /*04c0*/  LDS.128 R12, [R13] ;  /* 0x000000000d0c7984 */ /* 0x000e680000000c00 */
[----:B-1----:R1:W-:Y:S01]  /*04d0*/  @!P1 STG.E.128 desc[UR6][R6.64], R12 ;  /* 0x0000000c06009986 */ /* 0x0023e2000c101d06 */
[----:B------:R-:W-:Y:S05]  /*04e0*/  @P0 EXIT ;  /* 0x000000000000094d */ /* 0x000fea0003800000 */
[----:B------:R-:W0:Y:S01]  /*04f0*/  LDS.128 R8, [R3+0x800] ;  /* 0x0008000003087984 */ /* 0x000e220000000c00 */
[----:B------:R-:W-:-:S04]  /*0500*/  IMAD R17, R0, 0x100, R17 ;  /* 0x0000010000117824 */ /* 0x000fc800078e0211 */
[----:B------:R-:W-:-:S05]  /*0510*/  IMAD.WIDE R4, R17, 0x4, R4 ;  /* 0x0000000411047825 */ /* 0x000fca00078e0204 */
[----:B0-----:R-:W-:Y:S01]  /*0520*/  STG.E.128 desc[UR6][R4.64], R8 ;  /* 0x0000000804007986 */ /* 0x001fe2000c101d06 */
[----:B------:R-:W-:Y:S05]  /*0530*/  EXIT ;  /* 0x000000000000794d */ /* 0x000fea0003800000 */
.L_x_0:
[----:B------:R-:W-:-:S00]  /*0540*/  BRA `(.L_x_0) ;  /* 0xfffffffc00fc7947 */ /* 0x000fc0000383ffff */
[----:B------:R-:W-:-:S00]  /*0550*/  NOP ;  /* 0x0000000000007918 */ /* 0x000fc00000000000 */
        /* <DEDUP_REMOVED lines=10> */
.L_x_1:


//--------------------- .nv.shared.triton_poi_fused_view_15 --------------------------
	.section	.nv.shared.triton_poi_fused_view_15,"aw",@nobits
	.sectionflags	@""
	.align	16
	.zero		1024


//--------------------- .nv.constant0.triton_poi_fused_view_15 --------------------------
	.section	.nv.constant0.triton_poi_fused_view_15,"a",@progbits
	.sectionflags	@""
	.align	4
.nv.constant0.triton_poi_fused_view_15:
	.zero		552
